//
// Generated by NVIDIA NVVM Compiler
//
// Compiler Build ID: CL-36424714
// Cuda compilation tools, release 13.0, V13.0.88
// Based on NVVM 20.0.0
//

.version 9.0
.target sm_100
.address_size 64

	// .globl	_Z15sparseMatVecMulPiS_S_S_
.const .align 4 .b8 vec[4096];

.visible .entry _Z15sparseMatVecMulPiS_S_S_(
	.param .u64 .ptr .align 1 _Z15sparseMatVecMulPiS_S_S__param_0,
	.param .u64 .ptr .align 1 _Z15sparseMatVecMulPiS_S_S__param_1,
	.param .u64 .ptr .align 1 _Z15sparseMatVecMulPiS_S_S__param_2,
	.param .u64 .ptr .align 1 _Z15sparseMatVecMulPiS_S_S__param_3
)
{
	.reg .pred 	%p<17>;
	.reg .b32 	%r<196>;
	.reg .b64 	%rd<89>;

	ld.param.u64 	%rd7, [_Z15sparseMatVecMulPiS_S_S__param_0];
	ld.param.u64 	%rd8, [_Z15sparseMatVecMulPiS_S_S__param_1];
	ld.param.u64 	%rd5, [_Z15sparseMatVecMulPiS_S_S__param_2];
	ld.param.u64 	%rd6, [_Z15sparseMatVecMulPiS_S_S__param_3];
	cvta.to.global.u64 	%rd1, %rd8;
	cvta.to.global.u64 	%rd2, %rd7;
	mov.u32 	%r40, %tid.x;
	mov.u32 	%r41, %ctaid.x;
	mov.u32 	%r42, %ntid.x;
	mad.lo.s32 	%r1, %r41, %r42, %r40;
	and.b32  	%r2, %r40, 31;
	setp.gt.s32 	%p1, %r1, 32767;
	@%p1 bra 	$L__BB0_16;
	shr.s32 	%r44, %r1, 31;
	shr.u32 	%r45, %r44, 27;
	add.s32 	%r46, %r1, %r45;
	shr.s32 	%r3, %r46, 5;
	cvta.to.global.u64 	%rd9, %rd5;
	mul.wide.s32 	%rd10, %r3, 4;
	add.s64 	%rd11, %rd9, %rd10;
	ld.global.u32 	%r4, [%rd11];
	ld.global.u32 	%r5, [%rd11+4];
	add.s32 	%r193, %r4, %r2;
	setp.ge.s32 	%p2, %r193, %r5;
	mov.b32 	%r195, 0;
	@%p2 bra 	$L__BB0_14;
	add.s32 	%r49, %r193, 32;
	max.s32 	%r50, %r5, %r49;
	not.b32 	%r51, %r4;
	add.s32 	%r52, %r50, %r51;
	sub.s32 	%r53, %r52, %r2;
	shr.u32 	%r54, %r53, 5;
	add.s32 	%r7, %r54, 1;
	and.b32  	%r8, %r7, 15;
	setp.lt.u32 	%p3, %r53, 480;
	mov.b32 	%r195, 0;
	@%p3 bra 	$L__BB0_5;
	and.b32  	%r56, %r7, 268435440;
	neg.s32 	%r192, %r56;
	add.s64 	%rd3, %rd2, 1024;
	add.s64 	%rd4, %rd1, 1024;
	mov.b32 	%r195, 0;
	mov.u64 	%rd16, vec;
$L__BB0_4:
	.pragma "nounroll";
	mul.wide.s32 	%rd12, %r193, 4;
	add.s64 	%rd13, %rd3, %rd12;
	add.s64 	%rd14, %rd4, %rd12;
	ld.global.u32 	%r57, [%rd13+-1024];
	ld.global.u32 	%r58, [%rd14+-1024];
	mul.wide.s32 	%rd15, %r58, 4;
	add.s64 	%rd17, %rd16, %rd15;
	ld.const.u32 	%r59, [%rd17];
	mad.lo.s32 	%r60, %r59, %r57, %r195;
	ld.global.u32 	%r61, [%rd13+-896];
	ld.global.u32 	%r62, [%rd14+-896];
	mul.wide.s32 	%rd18, %r62, 4;
	add.s64 	%rd19, %rd16, %rd18;
	ld.const.u32 	%r63, [%rd19];
	mad.lo.s32 	%r64, %r63, %r61, %r60;
	ld.global.u32 	%r65, [%rd13+-768];
	ld.global.u32 	%r66, [%rd14+-768];
	mul.wide.s32 	%rd20, %r66, 4;
	add.s64 	%rd21, %rd16, %rd20;
	ld.const.u32 	%r67, [%rd21];
	mad.lo.s32 	%r68, %r67, %r65, %r64;
	ld.global.u32 	%r69, [%rd13+-640];
	ld.global.u32 	%r70, [%rd14+-640];
	mul.wide.s32 	%rd22, %r70, 4;
	add.s64 	%rd23, %rd16, %rd22;
	ld.const.u32 	%r71, [%rd23];
	mad.lo.s32 	%r72, %r71, %r69, %r68;
	ld.global.u32 	%r73, [%rd13+-512];
	ld.global.u32 	%r74, [%rd14+-512];
	mul.wide.s32 	%rd24, %r74, 4;
	add.s64 	%rd25, %rd16, %rd24;
	ld.const.u32 	%r75, [%rd25];
	mad.lo.s32 	%r76, %r75, %r73, %r72;
	ld.global.u32 	%r77, [%rd13+-384];
	ld.global.u32 	%r78, [%rd14+-384];
	mul.wide.s32 	%rd26, %r78, 4;
	add.s64 	%rd27, %rd16, %rd26;
	ld.const.u32 	%r79, [%rd27];
	mad.lo.s32 	%r80, %r79, %r77, %r76;
	ld.global.u32 	%r81, [%rd13+-256];
	ld.global.u32 	%r82, [%rd14+-256];
	mul.wide.s32 	%rd28, %r82, 4;
	add.s64 	%rd29, %rd16, %rd28;
	ld.const.u32 	%r83, [%rd29];
	mad.lo.s32 	%r84, %r83, %r81, %r80;
	ld.global.u32 	%r85, [%rd13+-128];
	ld.global.u32 	%r86, [%rd14+-128];
	mul.wide.s32 	%rd30, %r86, 4;
	add.s64 	%rd31, %rd16, %rd30;
	ld.const.u32 	%r87, [%rd31];
	mad.lo.s32 	%r88, %r87, %r85, %r84;
	ld.global.u32 	%r89, [%rd13];
	ld.global.u32 	%r90, [%rd14];
	mul.wide.s32 	%rd32, %r90, 4;
	add.s64 	%rd33, %rd16, %rd32;
	ld.const.u32 	%r91, [%rd33];
	mad.lo.s32 	%r92, %r91, %r89, %r88;
	ld.global.u32 	%r93, [%rd13+128];
	ld.global.u32 	%r94, [%rd14+128];
	mul.wide.s32 	%rd34, %r94, 4;
	add.s64 	%rd35, %rd16, %rd34;
	ld.const.u32 	%r95, [%rd35];
	mad.lo.s32 	%r96, %r95, %r93, %r92;
	ld.global.u32 	%r97, [%rd13+256];
	ld.global.u32 	%r98, [%rd14+256];
	mul.wide.s32 	%rd36, %r98, 4;
	add.s64 	%rd37, %rd16, %rd36;
	ld.const.u32 	%r99, [%rd37];
	mad.lo.s32 	%r100, %r99, %r97, %r96;
	ld.global.u32 	%r101, [%rd13+384];
	ld.global.u32 	%r102, [%rd14+384];
	mul.wide.s32 	%rd38, %r102, 4;
	add.s64 	%rd39, %rd16, %rd38;
	ld.const.u32 	%r103, [%rd39];
	mad.lo.s32 	%r104, %r103, %r101, %r100;
	ld.global.u32 	%r105, [%rd13+512];
	ld.global.u32 	%r106, [%rd14+512];
	mul.wide.s32 	%rd40, %r106, 4;
	add.s64 	%rd41, %rd16, %rd40;
	ld.const.u32 	%r107, [%rd41];
	mad.lo.s32 	%r108, %r107, %r105, %r104;
	ld.global.u32 	%r109, [%rd13+640];
	ld.global.u32 	%r110, [%rd14+640];
	mul.wide.s32 	%rd42, %r110, 4;
	add.s64 	%rd43, %rd16, %rd42;
	ld.const.u32 	%r111, [%rd43];
	mad.lo.s32 	%r112, %r111, %r109, %r108;
	ld.global.u32 	%r113, [%rd13+768];
	ld.global.u32 	%r114, [%rd14+768];
	mul.wide.s32 	%rd44, %r114, 4;
	add.s64 	%rd45, %rd16, %rd44;
	ld.const.u32 	%r115, [%rd45];
	mad.lo.s32 	%r116, %r115, %r113, %r112;
	ld.global.u32 	%r117, [%rd13+896];
	ld.global.u32 	%r118, [%rd14+896];
	mul.wide.s32 	%rd46, %r118, 4;
	add.s64 	%rd47, %rd16, %rd46;
	ld.const.u32 	%r119, [%rd47];
	mad.lo.s32 	%r195, %r119, %r117, %r116;
	add.s32 	%r193, %r193, 512;
	add.s32 	%r192, %r192, 16;
	setp.eq.s32 	%p4, %r192, 0;
	@%p4 bra 	$L__BB0_5;
	bra.uni 	$L__BB0_4;
$L__BB0_5:
	setp.eq.s32 	%p5, %r8, 0;
	@%p5 bra 	$L__BB0_14;
	and.b32  	%r13, %r7, 7;
	setp.lt.u32 	%p6, %r8, 8;
	@%p6 bra 	$L__BB0_8;
	mul.wide.s32 	%rd48, %r193, 4;
	add.s64 	%rd49, %rd2, %rd48;
	ld.global.u32 	%r121, [%rd49];
	add.s64 	%rd50, %rd1, %rd48;
	ld.global.u32 	%r122, [%rd50];
	mul.wide.s32 	%rd51, %r122, 4;
	mov.u64 	%rd52, vec;
	add.s64 	%rd53, %rd52, %rd51;
	ld.const.u32 	%r123, [%rd53];
	mad.lo.s32 	%r124, %r123, %r121, %r195;
	ld.global.u32 	%r125, [%rd49+128];
	ld.global.u32 	%r126, [%rd50+128];
	mul.wide.s32 	%rd54, %r126, 4;
	add.s64 	%rd55, %rd52, %rd54;
	ld.const.u32 	%r127, [%rd55];
	mad.lo.s32 	%r128, %r127, %r125, %r124;
	ld.global.u32 	%r129, [%rd49+256];
	ld.global.u32 	%r130, [%rd50+256];
	mul.wide.s32 	%rd56, %r130, 4;
	add.s64 	%rd57, %rd52, %rd56;
	ld.const.u32 	%r131, [%rd57];
	mad.lo.s32 	%r132, %r131, %r129, %r128;
	ld.global.u32 	%r133, [%rd49+384];
	ld.global.u32 	%r134, [%rd50+384];
	mul.wide.s32 	%rd58, %r134, 4;
	add.s64 	%rd59, %rd52, %rd58;
	ld.const.u32 	%r135, [%rd59];
	mad.lo.s32 	%r136, %r135, %r133, %r132;
	ld.global.u32 	%r137, [%rd49+512];
	ld.global.u32 	%r138, [%rd50+512];
	mul.wide.s32 	%rd60, %r138, 4;
	add.s64 	%rd61, %rd52, %rd60;
	ld.const.u32 	%r139, [%rd61];
	mad.lo.s32 	%r140, %r139, %r137, %r136;
	ld.global.u32 	%r141, [%rd49+640];
	ld.global.u32 	%r142, [%rd50+640];
	mul.wide.s32 	%rd62, %r142, 4;
	add.s64 	%rd63, %rd52, %rd62;
	ld.const.u32 	%r143, [%rd63];
	mad.lo.s32 	%r144, %r143, %r141, %r140;
	ld.global.u32 	%r145, [%rd49+768];
	ld.global.u32 	%r146, [%rd50+768];
	mul.wide.s32 	%rd64, %r146, 4;
	add.s64 	%rd65, %rd52, %rd64;
	ld.const.u32 	%r147, [%rd65];
	mad.lo.s32 	%r148, %r147, %r145, %r144;
	ld.global.u32 	%r149, [%rd49+896];
	ld.global.u32 	%r150, [%rd50+896];
	mul.wide.s32 	%rd66, %r150, 4;
	add.s64 	%rd67, %rd52, %rd66;
	ld.const.u32 	%r151, [%rd67];
	mad.lo.s32 	%r195, %r151, %r149, %r148;
	add.s32 	%r193, %r193, 256;
$L__BB0_8:
	setp.eq.s32 	%p7, %r13, 0;
	@%p7 bra 	$L__BB0_14;
	and.b32  	%r19, %r7, 3;
	setp.lt.u32 	%p8, %r13, 4;
	@%p8 bra 	$L__BB0_11;
	mul.wide.s32 	%rd68, %r193, 4;
	add.s64 	%rd69, %rd2, %rd68;
	ld.global.u32 	%r153, [%rd69];
	add.s64 	%rd70, %rd1, %rd68;
	ld.global.u32 	%r154, [%rd70];
	mul.wide.s32 	%rd71, %r154, 4;
	mov.u64 	%rd72, vec;
	add.s64 	%rd73, %rd72, %rd71;
	ld.const.u32 	%r155, [%rd73];
	mad.lo.s32 	%r156, %r155, %r153, %r195;
	ld.global.u32 	%r157, [%rd69+128];
	ld.global.u32 	%r158, [%rd70+128];
	mul.wide.s32 	%rd74, %r158, 4;
	add.s64 	%rd75, %rd72, %rd74;
	ld.const.u32 	%r159, [%rd75];
	mad.lo.s32 	%r160, %r159, %r157, %r156;
	ld.global.u32 	%r161, [%rd69+256];
	ld.global.u32 	%r162, [%rd70+256];
	mul.wide.s32 	%rd76, %r162, 4;
	add.s64 	%rd77, %rd72, %rd76;
	ld.const.u32 	%r163, [%rd77];
	mad.lo.s32 	%r164, %r163, %r161, %r160;
	ld.global.u32 	%r165, [%rd69+384];
	ld.global.u32 	%r166, [%rd70+384];
	mul.wide.s32 	%rd78, %r166, 4;
	add.s64 	%rd79, %rd72, %rd78;
	ld.const.u32 	%r167, [%rd79];
	mad.lo.s32 	%r195, %r167, %r165, %r164;
	add.s32 	%r193, %r193, 128;
$L__BB0_11:
	setp.eq.s32 	%p9, %r19, 0;
	@%p9 bra 	$L__BB0_14;
	neg.s32 	%r189, %r19;
	mov.u64 	%rd84, vec;
$L__BB0_13:
	.pragma "nounroll";
	mul.wide.s32 	%rd80, %r193, 4;
	add.s64 	%rd81, %rd1, %rd80;
	add.s64 	%rd82, %rd2, %rd80;
	ld.global.u32 	%r168, [%rd82];
	ld.global.u32 	%r169, [%rd81];
	mul.wide.s32 	%rd83, %r169, 4;
	add.s64 	%rd85, %rd84, %rd83;
	ld.const.u32 	%r170, [%rd85];
	mad.lo.s32 	%r195, %r170, %r168, %r195;
	add.s32 	%r193, %r193, 32;
	add.s32 	%r189, %r189, 1;
	setp.eq.s32 	%p10, %r189, 0;
	@%p10 bra 	$L__BB0_14;
	bra.uni 	$L__BB0_13;
$L__BB0_14:
	shfl.sync.down.b32	%r171|%p11, %r195, 16, 31, -1;
	add.s32 	%r172, %r171, %r195;
	shfl.sync.down.b32	%r173|%p12, %r172, 8, 31, -1;
	add.s32 	%r174, %r173, %r172;
	shfl.sync.down.b32	%r175|%p13, %r174, 4, 31, -1;
	add.s32 	%r176, %r175, %r174;
	shfl.sync.down.b32	%r177|%p14, %r176, 2, 31, -1;
	add.s32 	%r178, %r177, %r176;
	shfl.sync.down.b32	%r179|%p15, %r178, 1, 31, -1;
	add.s32 	%r39, %r179, %r178;
	setp.ne.s32 	%p16, %r2, 0;
	@%p16 bra 	$L__BB0_16;
	cvta.to.global.u64 	%rd86, %rd6;
	add.s64 	%rd88, %rd86, %rd10;
	st.global.u32 	[%rd88], %r39;
$L__BB0_16:
	ret;

}


// ===== COMPILED SASS (sm_100) =====

	.target	sm_100

	.elftype	@"ET_EXEC"


//--------------------- .note.nv.tkinfo           --------------------------
	.section	.note.nv.tkinfo,"",@"SHT_NOTE"
	.sectionflags	@"SHF_NOTE_NV_TKINFO"
	.tkinfo
        /*0018*/ 	.word	0x00000002
        /*0030*/ 	.string	""
        /*0030*/ 	.string	"ptxas"
        /*0030*/ 	.string	"Cuda compilation tools, release 13.0, V13.0.88"
        /*0030*/ 	.string	"Build cuda_13.0.r13.0/compiler.36424714_0"
        /*0030*/ 	.string	"-arch sm_100 -m 64 "



//--------------------- .note.nv.cuinfo           --------------------------
	.section	.note.nv.cuinfo,"",@"SHT_NOTE"
	.sectionflags	@"SHF_NOTE_NV_CUINFO"
        /*0018*/ 	.short	0x0002
        /*001a*/ 	.short	0x0064
        /*001c*/ 	.short	0x0082
	.zero		2


//--------------------- .nv.info                  --------------------------
	.section	.nv.info,"",@"SHT_CUDA_INFO"
	.align	4


	//----- nvinfo : EIATTR_REGCOUNT
	.align		4
        /*0000*/ 	.byte	0x04, 0x2f
        /*0002*/ 	.short	(.L_2 - .L_1)
	.align		4
.L_1:
        /*0004*/ 	.word	index@(_Z15sparseMatVecMulPiS_S_S_)
        /*0008*/ 	.word	0x00000020


	//----- nvinfo : EIATTR_FRAME_SIZE
	.align		4
.L_2:
        /*000c*/ 	.byte	0x04, 0x11
        /*000e*/ 	.short	(.L_4 - .L_3)
	.align		4
.L_3:
        /*0010*/ 	.word	index@(_Z15sparseMatVecMulPiS_S_S_)
        /*0014*/ 	.word	0x00000000


	//----- nvinfo : EIATTR_MIN_STACK_SIZE
	.align		4
.L_4:
        /*0018*/ 	.byte	0x04, 0x12
        /*001a*/ 	.short	(.L_6 - .L_5)
	.align		4
.L_5:
        /*001c*/ 	.word	index@(_Z15sparseMatVecMulPiS_S_S_)
        /*0020*/ 	.word	0x00000000
.L_6:


//--------------------- .nv.compat                --------------------------
	.section	.nv.compat,"",@"SHT_CUDA_COMPAT_INFO"
	.align	4
        /*0000*/ 	.byte	0x02, 0x09, 0x00, 0x00, 0x02, 0x02, 0x01, 0x00, 0x02, 0x05, 0x05, 0x00, 0x03, 0x07, 0x01, 0x01
        /*0010*/ 	.byte	0x02, 0x03, 0x00, 0x00, 0x02, 0x06, 0x01, 0x00, 0x04, 0x0b, 0x08, 0x00, 0x09, 0x00, 0x00, 0x00
        /*0020*/ 	.byte	0x00, 0x00, 0x00, 0x00


//--------------------- .nv.info._Z15sparseMatVecMulPiS_S_S_ --------------------------
	.section	.nv.info._Z15sparseMatVecMulPiS_S_S_,"",@"SHT_CUDA_INFO"
	.sectionflags	@""
	.align	4


	//----- nvinfo : EIATTR_CUDA_API_VERSION
	.align		4
        /*0000*/ 	.byte	0x04, 0x37
        /*0002*/ 	.short	(.L_8 - .L_7)
.L_7:
        /*0004*/ 	.word	0x00000082


	//----- nvinfo : EIATTR_KPARAM_INFO
	.align		4
.L_8:
        /*0008*/ 	.byte	0x04, 0x17
        /*000a*/ 	.short	(.L_10 - .L_9)
.L_9:
        /*000c*/ 	.word	0x00000000
        /*0010*/ 	.short	0x0003
        /*0012*/ 	.short	0x0018
        /*0014*/ 	.byte	0x00, 0xf5, 0x21, 0x00


	//----- nvinfo : EIATTR_KPARAM_INFO
	.align		4
.L_10:
        /*0018*/ 	.byte	0x04, 0x17
        /*001a*/ 	.short	(.L_12 - .L_11)
.L_11:
        /*001c*/ 	.word	0x00000000
        /*0020*/ 	.short	0x0002
        /*0022*/ 	.short	0x0010
        /*0024*/ 	.byte	0x00, 0xf5, 0x21, 0x00


	//----- nvinfo : EIATTR_KPARAM_INFO
	.align		4
.L_12:
        /*0028*/ 	.byte	0x04, 0x17
        /*002a*/ 	.short	(.L_14 - .L_13)
.L_13:
        /*002c*/ 	.word	0x00000000
        /*0030*/ 	.short	0x0001
        /*0032*/ 	.short	0x0008
        /*0034*/ 	.byte	0x00, 0xf5, 0x21, 0x00


	//----- nvinfo : EIATTR_KPARAM_INFO
	.align		4
.L_14:
        /*0038*/ 	.byte	0x04, 0x17
        /*003a*/ 	.short	(.L_16 - .L_15)
.L_15:
        /*003c*/ 	.word	0x00000000
        /*0040*/ 	.short	0x0000
        /*0042*/ 	.short	0x0000
        /*0044*/ 	.byte	0x00, 0xf5, 0x21, 0x00


	//----- nvinfo : EIATTR_SPARSE_MMA_MASK
	.align		4
.L_16:
        /*0048*/ 	.byte	0x03, 0x50
        /*004a*/ 	.short	0x0000


	//----- nvinfo : EIATTR_MAXREG_COUNT
	.align		4
        /*004c*/ 	.byte	0x03, 0x1b
        /*004e*/ 	.short	0x00ff


	//----- nvinfo : EIATTR_MERCURY_ISA_VERSION
	.align		4
        /*0050*/ 	.byte	0x03, 0x5f
        /*0052*/ 	.short	0x0101


	//----- nvinfo : EIATTR_COOP_GROUP_MASK_REGIDS
	.align		4
        /*0054*/ 	.byte	0x04, 0x29
        /*0056*/ 	.short	(.L_18 - .L_17)


	//   ....[0]....
.L_17:
        /*0058*/ 	.word	0xffffffff


	//   ....[1]....
        /*005c*/ 	.word	0xffffffff


	//   ....[2]....
        /*0060*/ 	.word	0xffffffff


	//   ....[3]....
        /*0064*/ 	.word	0xffffffff


	//   ....[4]....
        /*0068*/ 	.word	0xffffffff


	//----- nvinfo : EIATTR_COOP_GROUP_INSTR_OFFSETS
	.align		4
.L_18:
        /*006c*/ 	.byte	0x04, 0x28
        /*006e*/ 	.short	(.L_20 - .L_19)


	//   ....[0]....
.L_19:
        /*0070*/ 	.word	0x00000e30


	//   ....[1]....
        /*0074*/ 	.word	0x00000e60


	//   ....[2]....
        /*0078*/ 	.word	0x00000e80


	//   ....[3]....
        /*007c*/ 	.word	0x00000ea0


	//   ....[4]....
        /*0080*/ 	.word	0x00000ec0


	//----- nvinfo : EIATTR_VRC_CTA_INIT_COUNT
	.align		4
.L_20:
        /*0084*/ 	.byte	0x02, 0x4a
	.zero		1
	.zero		1


	//----- nvinfo : EIATTR_EXIT_INSTR_OFFSETS
	.align		4
        /*0088*/ 	.byte	0x04, 0x1c
        /*008a*/ 	.short	(.L_22 - .L_21)


	//   ....[0]....
.L_21:
        /*008c*/ 	.word	0x00000060


	//   ....[1]....
        /*0090*/ 	.word	0x00000ed0


	//   ....[2]....
        /*0094*/ 	.word	0x00000f20


	//----- nvinfo : EIATTR_CRS_STACK_SIZE
	.align		4
.L_22:
        /*0098*/ 	.byte	0x04, 0x1e
        /*009a*/ 	.short	(.L_24 - .L_23)
.L_23:
        /*009c*/ 	.word	0x00000000


	//----- nvinfo : EIATTR_CBANK_PARAM_SIZE
	.align		4
.L_24:
        /*00a0*/ 	.byte	0x03, 0x19
        /*00a2*/ 	.short	0x0020


	//----- nvinfo : EIATTR_PARAM_CBANK
	.align		4
        /*00a4*/ 	.byte	0x04, 0x0a
        /*00a6*/ 	.short	(.L_26 - .L_25)
	.align		4
.L_25:
        /*00a8*/ 	.word	index@(.nv.constant0._Z15sparseMatVecMulPiS_S_S_)
        /*00ac*/ 	.short	0x0380
        /*00ae*/ 	.short	0x0020


	//----- nvinfo : EIATTR_SW_WAR
	.align		4
.L_26:
        /*00b0*/ 	.byte	0x04, 0x36
        /*00b2*/ 	.short	(.L_28 - .L_27)
.L_27:
        /*00b4*/ 	.word	0x00000008
.L_28:


//--------------------- .nv.callgraph             --------------------------
	.section	.nv.callgraph,"",@"SHT_CUDA_CALLGRAPH"
	.align	4
	.sectionentsize	8
	.align		4
        /*0000*/ 	.word	0x00000000
	.align		4
        /*0004*/ 	.word	0xffffffff
	.align		4
        /*0008*/ 	.word	0x00000000
	.align		4
        /*000c*/ 	.word	0xfffffffe
	.align		4
        /*0010*/ 	.word	0x00000000
	.align		4
        /*0014*/ 	.word	0xfffffffd
	.align		4
        /*0018*/ 	.word	0x00000000
	.align		4
        /*001c*/ 	.word	0xfffffffc


//--------------------- .nv.constant3             --------------------------
	.section	.nv.constant3,"a",@progbits
	.align	4
.nv.constant3:
	.type		vec,@object
	.size		vec,(.L_0 - vec)
vec:
	.zero		4096
.L_0:


//--------------------- .text._Z15sparseMatVecMulPiS_S_S_ --------------------------
	.section	.text._Z15sparseMatVecMulPiS_S_S_,"ax",@progbits
	.align	128
        .global         _Z15sparseMatVecMulPiS_S_S_
        .type           _Z15sparseMatVecMulPiS_S_S_,@function
        .size           _Z15sparseMatVecMulPiS_S_S_,(.L_x_11 - _Z15sparseMatVecMulPiS_S_S_)
        .other          _Z15sparseMatVecMulPiS_S_S_,@"STO_CUDA_ENTRY STV_DEFAULT"
_Z15sparseMatVecMulPiS_S_S_:
.text._Z15sparseMatVecMulPiS_S_S_:
[----:B------:R-:W-:Y:S01]  /*0000*/  LDC R1, c[0x0][0x37c] ;  /* 0x0000df00ff017b82 */ /* 0x000fe20000000800 */
[----:B------:R-:W0:Y:S07]  /*0010*/  S2R R10, SR_TID.X ;  /* 0x00000000000a7919 */ /* 0x000e2e0000002100 */
[----:B------:R-:W0:Y:S08]  /*0020*/  S2UR UR4, SR_CTAID.X ;  /* 0x00000000000479c3 */ /* 0x000e300000002500 */
[----:B------:R-:W0:Y:S02]  /*0030*/  LDC R3, c[0x0][0x360] ;  /* 0x0000d800ff037b82 */ /* 0x000e240000000800 */
[----:B0-----:R-:W-:-:S05]  /*0040*/  IMAD R0, R3, UR4, R10 ;  /* 0x0000000403007c24 */ /* 0x001fca000f8e020a */
[----:B------:R-:W-:-:S13]  /*0050*/  ISETP.GT.AND P0, PT, R0, 0x7fff, PT ;  /* 0x00007fff0000780c */ /* 0x000fda0003f04270 */
[----:B------:R-:W-:Y:S05]  /*0060*/  @P0 EXIT ;  /* 0x000000000000094d */ /* 0x000fea0003800000 */
[----:B------:R-:W0:Y:S01]  /*0070*/  LDC.64 R2, c[0x0][0x390] ;  /* 0x0000e400ff027b82 */ /* 0x000e220000000a00 */
[----:B------:R-:W1:Y:S01]  /*0080*/  LDCU.64 UR4, c[0x0][0x358] ;  /* 0x00006b00ff0477ac */ /* 0x000e620008000a00 */
[----:B------:R-:W-:-:S04]  /*0090*/  SHF.R.S32.HI R5, RZ, 0x1f, R0 ;  /* 0x0000001fff057819 */ /* 0x000fc80000011400 */
[----:B------:R-:W-:-:S04]  /*00a0*/  LEA.HI R0, R5, R0, RZ, 0x5 ;  /* 0x0000000005007211 */ /* 0x000fc800078f28ff */
[----:B------:R-:W-:-:S05]  /*00b0*/  SHF.R.S32.HI R0, RZ, 0x5, R0 ;  /* 0x00000005ff007819 */ /* 0x000fca0000011400 */
[----:B0-----:R-:W-:-:S05]  /*00c0*/  IMAD.WIDE R2, R0, 0x4, R2 ;  /* 0x0000000400027825 */ /* 0x001fca00078e0202 */
[----:B-1----:R-:W2:Y:S04]  /*00d0*/  LDG.E R5, desc[UR4][R2.64] ;  /* 0x0000000402057981 */ /* 0x002ea8000c1e1900 */
[----:B------:R-:W3:Y:S01]  /*00e0*/  LDG.E R4, desc[UR4][R2.64+0x4] ;  /* 0x0000040402047981 */ /* 0x000ee2000c1e1900 */
[----:B------:R-:W-:Y:S01]  /*00f0*/  LOP3.LUT R10, R10, 0x1f, RZ, 0xc0, !PT ;  /* 0x0000001f0a0a7812 */ /* 0x000fe200078ec0ff */
[----:B------:R-:W-:Y:S01]  /*0100*/  BSSY.RECONVERGENT B0, `(.L_x_0) ;  /* 0x00000d2000007945 */ /* 0x000fe20003800200 */
[----:B------:R-:W-:Y:S02]  /*0110*/  HFMA2 R27, -RZ, RZ, 0, 0 ;  /* 0x00000000ff1b7431 */ /* 0x000fe400000001ff */
[----:B--2---:R-:W-:-:S04]  /*0120*/  IADD3 R13, PT, PT, R10, R5, RZ ;  /* 0x000000050a0d7210 */ /* 0x004fc80007ffe0ff */
[----:B---3--:R-:W-:-:S13]  /*0130*/  ISETP.GE.AND P0, PT, R13, R4, PT ;  /* 0x000000040d00720c */ /* 0x008fda0003f06270 */
[----:B------:R-:W-:Y:S05]  /*0140*/  @P0 BRA `(.L_x_1) ;  /* 0x0000000c00340947 */ /* 0x000fea0003800000 */
[----:B------:R-:W-:Y:S01]  /*0150*/  LOP3.LUT R5, RZ, R5, RZ, 0x33, !PT ;  /* 0x00000005ff057212 */ /* 0x000fe200078e33ff */
[----:B------:R-:W-:Y:S01]  /*0160*/  BSSY.RECONVERGENT B1, `(.L_x_2) ;  /* 0x0000068000017945 */ /* 0x000fe20003800200 */
[----:B------:R-:W-:Y:S01]  /*0170*/  VIADDMNMX R3, R13, 0x20, R4, !PT ;  /* 0x000000200d037846 */ /* 0x000fe20007800104 */
[----:B------:R-:W-:-:S03]  /*0180*/  IMAD.MOV.U32 R27, RZ, RZ, RZ ;  /* 0x000000ffff1b7224 */ /* 0x000fc600078e00ff */
[----:B------:R-:W-:-:S04]  /*0190*/  IADD3 R3, PT, PT, -R10, R3, R5 ;  /* 0x000000030a037210 */ /* 0x000fc80007ffe105 */
[C---:B------:R-:W-:Y:S02]  /*01a0*/  ISETP.GE.U32.AND P1, PT, R3.reuse, 0x1e0, PT ;  /* 0x000001e00300780c */ /* 0x040fe40003f26070 */
[----:B------:R-:W-:-:S04]  /*01b0*/  LEA.HI R12, R3, 0x1, RZ, 0x1b ;  /* 0x00000001030c7811 */ /* 0x000fc800078fd8ff */
[----:B------:R-:W-:-:S04]  /*01c0*/  LOP3.LUT R25, R12, 0xf, RZ, 0xc0, !PT ;  /* 0x0000000f0c197812 */ /* 0x000fc800078ec0ff */
[----:B------:R-:W-:-:S03]  /*01d0*/  ISETP.NE.AND P0, PT, R25, RZ, PT ;  /* 0x000000ff1900720c */ /* 0x000fc60003f05270 */
[----:B------:R-:W-:Y:S10]  /*01e0*/  @!P1 BRA `(.L_x_3) ;  /* 0x00000004007c9947 */ /* 0x000ff40003800000 */
[----:B------:R-:W0:Y:S01]  /*01f0*/  LDC.64 R4, c[0x0][0x388] ;  /* 0x0000e200ff047b82 */ /* 0x000e220000000a00 */
[----:B------:R-:W-:Y:S02]  /*0200*/  LOP3.LUT R11, R12, 0xffffff0, RZ, 0xc0, !PT ;  /* 0x0ffffff00c0b7812 */ /* 0x000fe400078ec0ff */
[----:B------:R-:W-:-:S03]  /*0210*/  MOV R27, RZ ;  /* 0x000000ff001b7202 */ /* 0x000fc60000000f00 */
[----:B------:R-:W-:Y:S02]  /*0220*/  IMAD.MOV R11, RZ, RZ, -R11 ;  /* 0x000000ffff0b7224 */ /* 0x000fe400078e0a0b */
[----:B------:R-:W1:Y:S01]  /*0230*/  LDC.64 R2, c[0x0][0x380] ;  /* 0x0000e000ff027b82 */ /* 0x000e620000000a00 */
[----:B0-----:R-:W-:-:S05]  /*0240*/  IADD3 R4, P2, PT, R4, 0x400, RZ ;  /* 0x0000040004047810 */ /* 0x001fca0007f5e0ff */
[----:B------:R-:W-:Y:S01]  /*0250*/  IMAD.X R5, RZ, RZ, R5, P2 ;  /* 0x000000ffff057224 */ /* 0x000fe200010e0605 */
[----:B-1----:R-:W-:-:S04]  /*0260*/  IADD3 R2, P1, PT, R2, 0x400, RZ ;  /* 0x0000040002027810 */ /* 0x002fc80007f3e0ff */
[----:B------:R-:W-:-:S09]  /*0270*/  IADD3.X R3, PT, PT, RZ, R3, RZ, P1, !PT ;  /* 0x00000003ff037210 */ /* 0x000fd20000ffe4ff */
.L_x_4:
[----:B------:R-:W-:-:S05]  /*0280*/  IMAD.WIDE R8, R13, 0x4, R4 ;  /* 0x000000040d087825 */ /* 0x000fca00078e0204 */
[----:B------:R-:W2:Y:S01]  /*0290*/  LDG.E R14, desc[UR4][R8.64+-0x400] ;  /* 0xfffc0004080e7981 */ /* 0x000ea2000c1e1900 */
[----:B------:R-:W-:-:S03]  /*02a0*/  IMAD.WIDE R6, R13, 0x4, R2 ;  /* 0x000000040d067825 */ /* 0x000fc600078e0202 */
[----:B------:R-:W3:Y:S04]  /*02b0*/  LDG.E R15, desc[UR4][R8.64+-0x380] ;  /* 0xfffc8004080f7981 */ /* 0x000ee8000c1e1900 */
[----:B------:R-:W4:Y:S04]  /*02c0*/  LDG.E R18, desc[UR4][R8.64+-0x300] ;  /* 0xfffd000408127981 */ /* 0x000f28000c1e1900 */
[----:B------:R-:W5:Y:S04]  /*02d0*/  LDG.E R16, desc[UR4][R6.64+-0x400] ;  /* 0xfffc000406107981 */ /* 0x000f68000c1e1900 */
[----:B------:R-:W5:Y:S04]  /*02e0*/  LDG.E R17, desc[UR4][R8.64+-0x280] ;  /* 0xfffd800408117981 */ /* 0x000f68000c1e1900 */
[----:B------:R-:W5:Y:S04]  /*02f0*/  LDG.E R20, desc[UR4][R6.64+-0x380] ;  /* 0xfffc800406147981 */ /* 0x000f68000c1e1900 */
[----:B------:R-:W5:Y:S04]  /*0300*/  LDG.E R21, desc[UR4][R6.64+-0x300] ;  /* 0xfffd000406157981 */ /* 0x000f68000c1e1900 */
[----:B------:R-:W5:Y:S01]  /*0310*/  LDG.E R19, desc[UR4][R6.64+-0x280] ;  /* 0xfffd800406137981 */ /* 0x000f62000c1e1900 */
[----:B--2---:R-:W-:-:S03]  /*0320*/  SHF.L.U32 R26, R14, 0x2, RZ ;  /* 0x000000020e1a7819 */ /* 0x004fc600000006ff */
[----:B------:R-:W2:Y:S01]  /*0330*/  LDG.E R14, desc[UR4][R8.64+-0x200] ;  /* 0xfffe0004080e7981 */ /* 0x000ea2000c1e1900 */
[----:B---3--:R-:W-:Y:S02]  /*0340*/  SHF.L.U32 R28, R15, 0x2, RZ ;  /* 0x000000020f1c7819 */ /* 0x008fe400000006ff */
[----:B------:R-:W0:Y:S01]  /*0350*/  LDC R26, c[0x3][R26] ;  /* 0x00c000001a1a7b82 */ /* 0x000e220000000800 */
[----:B------:R-:W3:Y:S01]  /*0360*/  LDG.E R15, desc[UR4][R8.64+-0x180] ;  /* 0xfffe8004080f7981 */ /* 0x000ee2000c1e1900 */
[----:B----4-:R-:W-:-:S03]  /*0370*/  IMAD.SHL.U32 R29, R18, 0x4, RZ ;  /* 0x00000004121d7824 */ /* 0x010fc600078e00ff */
[----:B------:R-:W4:Y:S03]  /*0380*/  LDG.E R18, desc[UR4][R8.64] ;  /* 0x0000000408127981 */ /* 0x000f26000c1e1900 */
[----:B------:R1:W0:Y:S01]  /*0390*/  LDC R23, c[0x3][R28] ;  /* 0x00c000001c177b82 */ /* 0x0002220000000800 */
[----:B-----5:R-:W-:Y:S02]  /*03a0*/  SHF.L.U32 R22, R17, 0x2, RZ ;  /* 0x0000000211167819 */ /* 0x020fe400000006ff */
[----:B------:R-:W5:Y:S05]  /*03b0*/  LDG.E R17, desc[UR4][R8.64+-0x80] ;  /* 0xffff800408117981 */ /* 0x000f6a000c1e1900 */
[----:B------:R1:W0:Y:S02]  /*03c0*/  LDC R24, c[0x3][R29] ;  /* 0x00c000001d187b82 */ /* 0x0002240000000800 */
[----:B-1----:R-:W4:Y:S06]  /*03d0*/  LDG.E R28, desc[UR4][R8.64+0x300] ;  /* 0x00030004081c7981 */ /* 0x002f2c000c1e1900 */
[----:B------:R-:W1:Y:S01]  /*03e0*/  LDC R22, c[0x3][R22] ;  /* 0x00c0000016167b82 */ /* 0x000e620000000800 */
[----:B------:R-:W4:Y:S01]  /*03f0*/  LDG.E R29, desc[UR4][R8.64+0x380] ;  /* 0x00038004081d7981 */ /* 0x000f22000c1e1900 */
[----:B0-----:R-:W-:-:S03]  /*0400*/  IMAD R27, R16, R26, R27 ;  /* 0x0000001a101b7224 */ /* 0x001fc600078e021b */
[----:B------:R-:W4:Y:S04]  /*0410*/  LDG.E R16, desc[UR4][R8.64+-0x100] ;  /* 0xffff000408107981 */ /* 0x000f28000c1e1900 */
[----:B------:R-:W4:Y:S01]  /*0420*/  LDG.E R26, desc[UR4][R6.64+0x80] ;  /* 0x00008004061a7981 */ /* 0x000f22000c1e1900 */
[----:B------:R-:W-:-:S03]  /*0430*/  IMAD R23, R20, R23, R27 ;  /* 0x0000001714177224 */ /* 0x000fc600078e021b */
[----:B------:R-:W4:Y:S01]  /*0440*/  LDG.E R20, desc[UR4][R6.64+-0x200] ;  /* 0xfffe000406147981 */ /* 0x000f22000c1e1900 */
[----:B------:R-:W-:-:S03]  /*0450*/  IMAD R24, R21, R24, R23 ;  /* 0x0000001815187224 */ /* 0x000fc600078e0217 */
[----:B------:R-:W4:Y:S04]  /*0460*/  LDG.E R23, desc[UR4][R6.64+-0x180] ;  /* 0xfffe800406177981 */ /* 0x000f28000c1e1900 */
[----:B------:R-:W4:Y:S01]  /*0470*/  LDG.E R21, desc[UR4][R6.64+-0x100] ;  /* 0xffff000406157981 */ /* 0x000f22000c1e1900 */
[----:B-1----:R-:W-:-:S03]  /*0480*/  IMAD R27, R19, R22, R24 ;  /* 0x00000016131b7224 */ /* 0x002fc600078e0218 */
[----:B------:R-:W4:Y:S04]  /*0490*/  LDG.E R22, desc[UR4][R6.64+-0x80] ;  /* 0xffff800406167981 */ /* 0x000f28000c1e1900 */
[----:B------:R-:W4:Y:S01]  /*04a0*/  LDG.E R19, desc[UR4][R6.64] ;  /* 0x0000000406137981 */ /* 0x000f22000c1e1900 */
[----:B--2---:R-:W-:Y:S01]  /*04b0*/  SHF.L.U32 R14, R14, 0x2, RZ ;  /* 0x000000020e0e7819 */ /* 0x004fe200000006ff */
[----:B---3--:R-:W-:-:S05]  /*04c0*/  IMAD.SHL.U32 R15, R15, 0x4, RZ ;  /* 0x000000040f0f7824 */ /* 0x008fca00078e00ff */
[----:B------:R-:W0:Y:S01]  /*04d0*/  LDC R14, c[0x3][R14] ;  /* 0x00c000000e0e7b82 */ /* 0x000e220000000800 */
[----:B-----5:R-:W-:Y:S01]  /*04e0*/  SHF.L.U32 R17, R17, 0x2, RZ ;  /* 0x0000000211117819 */ /* 0x020fe200000006ff */
[----:B----4-:R-:W-:-:S06]  /*04f0*/  IMAD.SHL.U32 R18, R18, 0x4, RZ ;  /* 0x0000000412127824 */ /* 0x010fcc00078e00ff */
[----:B------:R-:W1:Y:S08]  /*0500*/  LDC R17, c[0x3][R17] ;  /* 0x00c0000011117b82 */ /* 0x000e700000000800 */
[----:B------:R-:W2:Y:S01]  /*0510*/  LDC R18, c[0x3][R18] ;  /* 0x00c0000012127b82 */ /* 0x000ea20000000800 */
[----:B------:R-:W-:-:S07]  /*0520*/  SHF.L.U32 R24, R16, 0x2, RZ ;  /* 0x0000000210187819 */ /* 0x000fce00000006ff */
[----:B------:R3:W4:Y:S08]  /*0530*/  LDC R16, c[0x3][R15] ;  /* 0x00c000000f107b82 */ /* 0x0007300000000800 */
[----:B------:R-:W5:Y:S01]  /*0540*/  LDC R24, c[0x3][R24] ;  /* 0x00c0000018187b82 */ /* 0x000f620000000800 */
[----:B0-----:R-:W-:Y:S01]  /*0550*/  IMAD R20, R20, R14, R27 ;  /* 0x0000000e14147224 */ /* 0x001fe200078e021b */
[----:B---3--:R-:W3:Y:S04]  /*0560*/  LDG.E R15, desc[UR4][R8.64+0x100] ;  /* 0x00010004080f7981 */ /* 0x008ee8000c1e1900 */
[----:B------:R-:W3:Y:S04]  /*0570*/  LDG.E R14, desc[UR4][R8.64+0x80] ;  /* 0x00008004080e7981 */ /* 0x000ee8000c1e1900 */
[----:B------:R-:W3:Y:S01]  /*0580*/  LDG.E R27, desc[UR4][R6.64+0x380] ;  /* 0x00038004061b7981 */ /* 0x000ee2000c1e1900 */
[----:B----4-:R-:W-:-:S03]  /*0590*/  IMAD R16, R23, R16, R20 ;  /* 0x0000001017107224 */ /* 0x010fc600078e0214 */
[----:B------:R-:W4:Y:S04]  /*05a0*/  LDG.E R23, desc[UR4][R6.64+0x100] ;  /* 0x0001000406177981 */ /* 0x000f28000c1e1900 */
[----:B------:R-:W4:Y:S01]  /*05b0*/  LDG.E R20, desc[UR4][R6.64+0x200] ;  /* 0x0002000406147981 */ /* 0x000f22000c1e1900 */
[----:B-----5:R-:W-:-:S03]  /*05c0*/  IMAD R16, R21, R24, R16 ;  /* 0x0000001815107224 */ /* 0x020fc600078e0210 */
[----:B------:R-:W5:Y:S01]  /*05d0*/  LDG.E R24, desc[UR4][R8.64+0x200] ;  /* 0x0002000408187981 */ /* 0x000f62000c1e1900 */
[----:B-1----:R-:W-:-:S03]  /*05e0*/  IMAD R22, R22, R17, R16 ;  /* 0x0000001116167224 */ /* 0x002fc600078e0210 */
[----:B------:R-:W4:Y:S01]  /*05f0*/  LDG.E R16, desc[UR4][R8.64+0x180] ;  /* 0x0001800408107981 */ /* 0x000f22000c1e1900 */
[----:B--2---:R-:W-:-:S03]  /*0600*/  IMAD R17, R19, R18, R22 ;  /* 0x0000001213117224 */ /* 0x004fc600078e0216 */
[----:B------:R0:W2:Y:S04]  /*0610*/  LDG.E R22, desc[UR4][R8.64+0x280] ;  /* 0x0002800408167981 */ /* 0x0000a8000c1e1900 */
[----:B------:R-:W5:Y:S04]  /*0620*/  LDG.E R21, desc[UR4][R6.64+0x180] ;  /* 0x0001800406157981 */ /* 0x000f68000c1e1900 */
[----:B------:R-:W5:Y:S04]  /*0630*/  LDG.E R19, desc[UR4][R6.64+0x280] ;  /* 0x0002800406137981 */ /* 0x000f68000c1e1900 */
[----:B------:R1:W5:Y:S01]  /*0640*/  LDG.E R18, desc[UR4][R6.64+0x300] ;  /* 0x0003000406127981 */ /* 0x000362000c1e1900 */
[----:B------:R-:W-:Y:S01]  /*0650*/  IMAD.SHL.U32 R28, R28, 0x4, RZ ;  /* 0x000000041c1c7824 */ /* 0x000fe200078e00ff */
[----:B------:R-:W-:-:S03]  /*0660*/  SHF.L.U32 R29, R29, 0x2, RZ ;  /* 0x000000021d1d7819 */ /* 0x000fc600000006ff */
[----:B0-----:R-:W0:Y:S01]  /*0670*/  LDC R9, c[0x3][R28] ;  /* 0x00c000001c097b82 */ /* 0x001e220000000800 */
[----:B------:R-:W-:-:S04]  /*0680*/  IADD3 R11, PT, PT, R11, 0x10, RZ ;  /* 0x000000100b0b7810 */ /* 0x000fc80007ffe0ff */
[----:B------:R-:W-:Y:S01]  /*0690*/  ISETP.NE.AND P1, PT, R11, RZ, PT ;  /* 0x000000ff0b00720c */ /* 0x000fe20003f25270 */
[----:B------:R-:W-:Y:S01]  /*06a0*/  VIADD R13, R13, 0x200 ;  /* 0x000002000d0d7836 */ /* 0x000fe20000000000 */
[----:B---3--:R-:W-:Y:S02]  /*06b0*/  SHF.L.U32 R14, R14, 0x2, RZ ;  /* 0x000000020e0e7819 */ /* 0x008fe400000006ff */
[----:B------:R-:W-:-:S04]  /*06c0*/  SHF.L.U32 R15, R15, 0x2, RZ ;  /* 0x000000020f0f7819 */ /* 0x000fc800000006ff */
[----:B------:R-:W3:Y:S01]  /*06d0*/  LDC R14, c[0x3][R14] ;  /* 0x00c000000e0e7b82 */ /* 0x000ee20000000800 */
[----:B----4-:R-:W-:-:S07]  /*06e0*/  IMAD.SHL.U32 R8, R16, 0x4, RZ ;  /* 0x0000000410087824 */ /* 0x010fce00078e00ff */
[----:B------:R5:W4:Y:S01]  /*06f0*/  LDC R16, c[0x3][R15] ;  /* 0x00c000000f107b82 */ /* 0x000b220000000800 */
[----:B--2---:R-:W-:Y:S02]  /*0700*/  SHF.L.U32 R22, R22, 0x2, RZ ;  /* 0x0000000216167819 */ /* 0x004fe400000006ff */
[----:B-----5:R-:W-:-:S05]  /*0710*/  SHF.L.U32 R15, R24, 0x2, RZ ;  /* 0x00000002180f7819 */ /* 0x020fca00000006ff */
[----:B------:R2:W5:Y:S08]  /*0720*/  LDC R24, c[0x3][R8] ;  /* 0x00c0000008187b82 */ /* 0x0005700000000800 */
[----:B-1----:R-:W1:Y:S08]  /*0730*/  LDC R7, c[0x3][R15] ;  /* 0x00c000000f077b82 */ /* 0x002e700000000800 */
[----:B------:R-:W0:Y:S08]  /*0740*/  LDC R6, c[0x3][R22] ;  /* 0x00c0000016067b82 */ /* 0x000e300000000800 */
[----:B--2---:R-:W2:Y:S01]  /*0750*/  LDC R8, c[0x3][R29] ;  /* 0x00c000001d087b82 */ /* 0x004ea20000000800 */
[----:B---3--:R-:W-:-:S04]  /*0760*/  IMAD R17, R26, R14, R17 ;  /* 0x0000000e1a117224 */ /* 0x008fc800078e0211 */
[----:B----4-:R-:W-:-:S04]  /*0770*/  IMAD R16, R23, R16, R17 ;  /* 0x0000001017107224 */ /* 0x010fc800078e0211 */
[----:B-----5:R-:W-:-:S04]  /*0780*/  IMAD R16, R21, R24, R16 ;  /* 0x0000001815107224 */ /* 0x020fc800078e0210 */
[----:B-1----:R-:W-:-:S04]  /*0790*/  IMAD R7, R20, R7, R16 ;  /* 0x0000000714077224 */ /* 0x002fc800078e0210 */
[----:B0-----:R-:W-:-:S04]  /*07a0*/  IMAD R6, R19, R6, R7 ;  /* 0x0000000613067224 */ /* 0x001fc800078e0207 */
[----:B------:R-:W-:-:S04]  /*07b0*/  IMAD R6, R18, R9, R6 ;  /* 0x0000000912067224 */ /* 0x000fc800078e0206 */
[----:B--2---:R-:W-:Y:S01]  /*07c0*/  IMAD R27, R27, R8, R6 ;  /* 0x000000081b1b7224 */ /* 0x004fe200078e0206 */
[----:B------:R-:W-:Y:S06]  /*07d0*/  @P1 BRA `(.L_x_4) ;  /* 0xfffffff800a81947 */ /* 0x000fec000383ffff */
.L_x_3:
[----:B------:R-:W-:Y:S05]  /*07e0*/  BSYNC.RECONVERGENT B1 ;  /* 0x0000000000017941 */ /* 0x000fea0003800200 */
.L_x_2:
[----:B------:R-:W-:Y:S05]  /*07f0*/  @!P0 BRA `(.L_x_1) ;  /* 0x0000000400888947 */ /* 0x000fea0003800000 */
[----:B------:R-:W-:Y:S01]  /*0800*/  ISETP.GE.U32.AND P0, PT, R25, 0x8, PT ;  /* 0x000000081900780c */ /* 0x000fe20003f06070 */
[----:B------:R-:W-:Y:S01]  /*0810*/  BSSY.RECONVERGENT B1, `(.L_x_5) ;  /* 0x0000031000017945 */ /* 0x000fe20003800200 */
[----:B------:R-:W-:-:S04]  /*0820*/  LOP3.LUT R23, R12, 0x7, RZ, 0xc0, !PT ;  /* 0x000000070c177812 */ /* 0x000fc800078ec0ff */
[----:B------:R-:W-:-:S07]  /*0830*/  ISETP.NE.AND P1, PT, R23, RZ, PT ;  /* 0x000000ff1700720c */ /* 0x000fce0003f25270 */
[----:B------:R-:W-:Y:S06]  /*0840*/  @!P0 BRA `(.L_x_6) ;  /* 0x0000000000b48947 */ /* 0x000fec0003800000 */
[----:B------:R-:W0:Y:S08]  /*0850*/  LDC.64 R20, c[0x0][0x388] ;  /* 0x0000e200ff147b82 */ /* 0x000e300000000a00 */
[----:B------:R-:W1:Y:S01]  /*0860*/  LDC.64 R2, c[0x0][0x380] ;  /* 0x0000e000ff027b82 */ /* 0x000e620000000a00 */
[----:B0-----:R-:W-:-:S05]  /*0870*/  IMAD.WIDE R20, R13, 0x4, R20 ;  /* 0x000000040d147825 */ /* 0x001fca00078e0214 */
[----:B------:R-:W2:Y:S04]  /*0880*/  LDG.E R24, desc[UR4][R20.64] ;  /* 0x0000000414187981 */ /* 0x000ea8000c1e1900 */
[----:B------:R-:W3:Y:S04]  /*0890*/  LDG.E R26, desc[UR4][R20.64+0x80] ;  /* 0x00008004141a7981 */ /* 0x000ee8000c1e1900 */
[----:B------:R-:W4:Y:S04]  /*08a0*/  LDG.E R19, desc[UR4][R20.64+0x100] ;  /* 0x0001000414137981 */ /* 0x000f28000c1e1900 */
[----:B------:R-:W5:Y:S04]  /*08b0*/  LDG.E R17, desc[UR4][R20.64+0x180] ;  /* 0x0001800414117981 */ /* 0x000f68000c1e1900 */
[----:B------:R-:W5:Y:S04]  /*08c0*/  LDG.E R7, desc[UR4][R20.64+0x200] ;  /* 0x0002000414077981 */ /* 0x000f68000c1e1900 */
[----:B------:R-:W5:Y:S04]  /*08d0*/  LDG.E R5, desc[UR4][R20.64+0x280] ;  /* 0x0002800414057981 */ /* 0x000f68000c1e1900 */
[----:B------:R-:W5:Y:S04]  /*08e0*/  LDG.E R4, desc[UR4][R20.64+0x300] ;  /* 0x0003000414047981 */ /* 0x000f68000c1e1900 */
[----:B------:R0:W5:Y:S01]  /*08f0*/  LDG.E R6, desc[UR4][R20.64+0x380] ;  /* 0x0003800414067981 */ /* 0x000162000c1e1900 */
[----:B-1----:R-:W-:-:S05]  /*0900*/  IMAD.WIDE R2, R13, 0x4, R2 ;  /* 0x000000040d027825 */ /* 0x002fca00078e0202 */
[----:B------:R-:W5:Y:S04]  /*0910*/  LDG.E R18, desc[UR4][R2.64] ;  /* 0x0000000402127981 */ /* 0x000f68000c1e1900 */
[----:B------:R-:W5:Y:S04]  /*0920*/  LDG.E R16, desc[UR4][R2.64+0x80] ;  /* 0x0000800402107981 */ /* 0x000f68000c1e1900 */
[----:B------:R-:W5:Y:S04]  /*0930*/  LDG.E R15, desc[UR4][R2.64+0x100] ;  /* 0x00010004020f7981 */ /* 0x000f68000c1e1900 */
[----:B------:R-:W5:Y:S04]  /*0940*/  LDG.E R14, desc[UR4][R2.64+0x180] ;  /* 0x00018004020e7981 */ /* 0x000f68000c1e1900 */
[----:B------:R-:W5:Y:S04]  /*0950*/  LDG.E R11, desc[UR4][R2.64+0x200] ;  /* 0x00020004020b7981 */ /* 0x000f68000c1e1900 */
[----:B------:R-:W5:Y:S04]  /*0960*/  LDG.E R9, desc[UR4][R2.64+0x280] ;  /* 0x0002800402097981 */ /* 0x000f68000c1e1900 */
[----:B------:R-:W5:Y:S04]  /*0970*/  LDG.E R8, desc[UR4][R2.64+0x300] ;  /* 0x0003000402087981 */ /* 0x000f68000c1e1900 */
[----:B------:R1:W5:Y:S01]  /*0980*/  LDG.E R22, desc[UR4][R2.64+0x380] ;  /* 0x0003800402167981 */ /* 0x000362000c1e1900 */
[----:B------:R-:W-:Y:S01]  /*0990*/  VIADD R13, R13, 0x100 ;  /* 0x000001000d0d7836 */ /* 0x000fe20000000000 */
[----:B--2---:R-:W-:-:S02]  /*09a0*/  SHF.L.U32 R25, R24, 0x2, RZ ;  /* 0x0000000218197819 */ /* 0x004fc400000006ff */
[----:B---3--:R-:W-:Y:S02]  /*09b0*/  SHF.L.U32 R26, R26, 0x2, RZ ;  /* 0x000000021a1a7819 */ /* 0x008fe400000006ff */
[----:B0-----:R-:W0:Y:S01]  /*09c0*/  LDC R20, c[0x3][R25] ;  /* 0x00c0000019147b82 */ /* 0x001e220000000800 */
[----:B----4-:R-:W-:Y:S01]  /*09d0*/  IMAD.SHL.U32 R24, R19, 0x4, RZ ;  /* 0x0000000413187824 */ /* 0x010fe200078e00ff */
[----:B-----5:R-:W-:-:S06]  /*09e0*/  SHF.L.U32 R17, R17, 0x2, RZ ;  /* 0x0000000211117819 */ /* 0x020fcc00000006ff */
[----:B------:R-:W2:Y:S01]  /*09f0*/  LDC R19, c[0x3][R26] ;  /* 0x00c000001a137b82 */ /* 0x000ea20000000800 */
[----:B------:R-:W-:Y:S01]  /*0a00*/  SHF.L.U32 R21, R7, 0x2, RZ ;  /* 0x0000000207157819 */ /* 0x000fe200000006ff */
[----:B------:R-:W-:-:S06]  /*0a10*/  IMAD.SHL.U32 R5, R5, 0x4, RZ ;  /* 0x0000000405057824 */ /* 0x000fcc00078e00ff */
[----:B------:R-:W3:Y:S01]  /*0a20*/  LDC R24, c[0x3][R24] ;  /* 0x00c0000018187b82 */ /* 0x000ee20000000800 */
[----:B-1----:R-:W-:Y:S02]  /*0a30*/  SHF.L.U32 R3, R4, 0x2, RZ ;  /* 0x0000000204037819 */ /* 0x002fe400000006ff */
[----:B------:R-:W-:-:S05]  /*0a40*/  SHF.L.U32 R6, R6, 0x2, RZ ;  /* 0x0000000206067819 */ /* 0x000fca00000006ff */
[----:B------:R-:W1:Y:S08]  /*0a50*/  LDC R7, c[0x3][R17] ;  /* 0x00c0000011077b82 */ /* 0x000e700000000800 */
[----:B------:R-:W4:Y:S08]  /*0a60*/  LDC R2, c[0x3][R21] ;  /* 0x00c0000015027b82 */ /* 0x000f300000000800 */
[----:B------:R-:W5:Y:S08]  /*0a70*/  LDC R4, c[0x3][R5] ;  /* 0x00c0000005047b82 */ /* 0x000f700000000800 */
[----:B------:R-:W5:Y:S01]  /*0a80*/  LDC R3, c[0x3][R3] ;  /* 0x00c0000003037b82 */ /* 0x000f620000000800 */
[----:B0-----:R-:W-:-:S07]  /*0a90*/  IMAD R18, R18, R20, R27 ;  /* 0x0000001412127224 */ /* 0x001fce00078e021b */
[----:B------:R-:W0:Y:S01]  /*0aa0*/  LDC R6, c[0x3][R6] ;  /* 0x00c0000006067b82 */ /* 0x000e220000000800 */
[----:B--2---:R-:W-:-:S04]  /*0ab0*/  IMAD R16, R16, R19, R18 ;  /* 0x0000001310107224 */ /* 0x004fc800078e0212 */
[----:B---3--:R-:W-:-:S04]  /*0ac0*/  IMAD R15, R15, R24, R16 ;  /* 0x000000180f0f7224 */ /* 0x008fc800078e0210 */
[----:B-1----:R-:W-:-:S04]  /*0ad0*/  IMAD R7, R14, R7, R15 ;  /* 0x000000070e077224 */ /* 0x002fc800078e020f */
[----:B----4-:R-:W-:-:S04]  /*0ae0*/  IMAD R2, R11, R2, R7 ;  /* 0x000000020b027224 */ /* 0x010fc800078e0207 */
[----:B-----5:R-:W-:-:S04]  /*0af0*/  IMAD R9, R9, R4, R2 ;  /* 0x0000000409097224 */ /* 0x020fc800078e0202 */
[----:B------:R-:W-:-:S04]  /*0b00*/  IMAD R9, R8, R3, R9 ;  /* 0x0000000308097224 */ /* 0x000fc800078e0209 */
[----:B0-----:R-:W-:-:S07]  /*0b10*/  IMAD R27, R22, R6, R9 ;  /* 0x00000006161b7224 */ /* 0x001fce00078e0209 */
.L_x_6:
[----:B------:R-:W-:Y:S05]  /*0b20*/  BSYNC.RECONVERGENT B1 ;  /* 0x0000000000017941 */ /* 0x000fea0003800200 */
.L_x_5:
[----:B------:R-:W-:Y:S05]  /*0b30*/  @!P1 BRA `(.L_x_1) ;  /* 0x0000000000b89947 */ /* 0x000fea0003800000 */
[----:B------:R-:W-:Y:S01]  /*0b40*/  ISETP.GE.U32.AND P0, PT, R23, 0x4, PT ;  /* 0x000000041700780c */ /* 0x000fe20003f06070 */
[----:B------:R-:W-:Y:S01]  /*0b50*/  BSSY.RECONVERGENT B1, `(.L_x_7) ;  /* 0x000001d000017945 */ /* 0x000fe20003800200 */
[----:B------:R-:W-:-:S04]  /*0b60*/  LOP3.LUT R12, R12, 0x3, RZ, 0xc0, !PT ;  /* 0x000000030c0c7812 */ /* 0x000fc800078ec0ff */
[----:B------:R-:W-:-:S07]  /*0b70*/  ISETP.NE.AND P1, PT, R12, RZ, PT ;  /* 0x000000ff0c00720c */ /* 0x000fce0003f25270 */
[----:B------:R-:W-:Y:S06]  /*0b80*/  @!P0 BRA `(.L_x_8) ;  /* 0x0000000000648947 */ /* 0x000fec0003800000 */
[----:B------:R-:W0:Y:S02]  /*0b90*/  LDC.64 R2, c[0x0][0x388] ;  /* 0x0000e200ff027b82 */ /* 0x000e240000000a00 */
[----:B0-----:R-:W-:-:S06]  /*0ba0*/  IMAD.WIDE R4, R13, 0x4, R2 ;  /* 0x000000040d047825 */ /* 0x001fcc00078e0202 */
[----:B------:R-:W0:Y:S01]  /*0bb0*/  LDC.64 R2, c[0x0][0x380] ;  /* 0x0000e000ff027b82 */ /* 0x000e220000000a00 */
[----:B------:R-:W2:Y:S04]  /*0bc0*/  LDG.E R7, desc[UR4][R4.64] ;  /* 0x0000000404077981 */ /* 0x000ea8000c1e1900 */
[----:B------:R-:W3:Y:S04]  /*0bd0*/  LDG.E R8, desc[UR4][R4.64+0x80] ;  /* 0x0000800404087981 */ /* 0x000ee8000c1e1900 */
[----:B------:R-:W4:Y:S04]  /*0be0*/  LDG.E R14, desc[UR4][R4.64+0x100] ;  /* 0x00010004040e7981 */ /* 0x000f28000c1e1900 */
[----:B------:R-:W5:Y:S01]  /*0bf0*/  LDG.E R16, desc[UR4][R4.64+0x180] ;  /* 0x0001800404107981 */ /* 0x000f62000c1e1900 */
[----:B0-----:R-:W-:-:S05]  /*0c00*/  IMAD.WIDE R2, R13, 0x4, R2 ;  /* 0x000000040d027825 */ /* 0x001fca00078e0202 */
[----:B------:R-:W5:Y:S04]  /*0c10*/  LDG.E R6, desc[UR4][R2.64] ;  /* 0x0000000402067981 */ /* 0x000f68000c1e1900 */
[----:B------:R-:W5:Y:S04]  /*0c20*/  LDG.E R9, desc[UR4][R2.64+0x80] ;  /* 0x0000800402097981 */ /* 0x000f68000c1e1900 */
[----:B------:R-:W5:Y:S04]  /*0c30*/  LDG.E R11, desc[UR4][R2.64+0x100] ;  /* 0x00010004020b7981 */ /* 0x000f68000c1e1900 */
[----:B------:R-:W5:Y:S01]  /*0c40*/  LDG.E R15, desc[UR4][R2.64+0x180] ;  /* 0x00018004020f7981 */ /* 0x000f62000c1e1900 */
[----:B------:R-:W-:-:S02]  /*0c50*/  IADD3 R13, PT, PT, R13, 0x80, RZ ;  /* 0x000000800d0d7810 */ /* 0x000fc40007ffe0ff */
[----:B--2---:R-:W-:Y:S02]  /*0c60*/  SHF.L.U32 R7, R7, 0x2, RZ ;  /* 0x0000000207077819 */ /* 0x004fe400000006ff */
[----:B---3--:R-:W-:-:S04]  /*0c70*/  SHF.L.U32 R8, R8, 0x2, RZ ;  /* 0x0000000208087819 */ /* 0x008fc800000006ff */
[----:B------:R-:W0:Y:S01]  /*0c80*/  LDC R7, c[0x3][R7] ;  /* 0x00c0000007077b82 */ /* 0x000e220000000800 */
[----:B----4-:R-:W-:Y:S01]  /*0c90*/  IMAD.SHL.U32 R14, R14, 0x4, RZ ;  /* 0x000000040e0e7824 */ /* 0x010fe200078e00ff */
[----:B-----5:R-:W-:-:S06]  /*0ca0*/  SHF.L.U32 R16, R16, 0x2, RZ ;  /* 0x0000000210107819 */ /* 0x020fcc00000006ff */
[----:B------:R-:W1:Y:S08]  /*0cb0*/  LDC R8, c[0x3][R8] ;  /* 0x00c0000008087b82 */ /* 0x000e700000000800 */
[----:B------:R-:W2:Y:S08]  /*0cc0*/  LDC R14, c[0x3][R14] ;  /* 0x00c000000e0e7b82 */ /* 0x000eb00000000800 */
[----:B------:R-:W3:Y:S01]  /*0cd0*/  LDC R16, c[0x3][R16] ;  /* 0x00c0000010107b82 */ /* 0x000ee20000000800 */
[----:B0-----:R-:W-:-:S04]  /*0ce0*/  IMAD R6, R6, R7, R27 ;  /* 0x0000000706067224 */ /* 0x001fc800078e021b */
[----:B-1----:R-:W-:-:S04]  /*0cf0*/  IMAD R6, R9, R8, R6 ;  /* 0x0000000809067224 */ /* 0x002fc800078e0206 */
[----:B--2---:R-:W-:-:S04]  /*0d00*/  IMAD R6, R11, R14, R6 ;  /* 0x0000000e0b067224 */ /* 0x004fc800078e0206 */
[----:B---3--:R-:W-:-:S07]  /*0d10*/  IMAD R27, R15, R16, R6 ;  /* 0x000000100f1b7224 */ /* 0x008fce00078e0206 */
.L_x_8:
[----:B------:R-:W-:Y:S05]  /*0d20*/  BSYNC.RECONVERGENT B1 ;  /* 0x0000000000017941 */ /* 0x000fea0003800200 */
.L_x_7:
[----:B------:R-:W-:Y:S05]  /*0d30*/  @!P1 BRA `(.L_x_1) ;  /* 0x0000000000389947 */ /* 0x000fea0003800000 */
[----:B------:R-:W0:Y:S01]  /*0d40*/  LDC.64 R8, c[0x0][0x380] ;  /* 0x0000e000ff087b82 */ /* 0x000e220000000a00 */
[----:B------:R-:W-:-:S07]  /*0d50*/  IMAD.MOV R12, RZ, RZ, -R12 ;  /* 0x000000ffff0c7224 */ /* 0x000fce00078e0a0c */
[----:B------:R-:W1:Y:S02]  /*0d60*/  LDC.64 R6, c[0x0][0x388] ;  /* 0x0000e200ff067b82 */ /* 0x000e640000000a00 */
.L_x_9:
[----:B-1----:R-:W-:-:S06]  /*0d70*/  IMAD.WIDE R2, R13, 0x4, R6 ;  /* 0x000000040d027825 */ /* 0x002fcc00078e0206 */
[----:B------:R-:W2:Y:S01]  /*0d80*/  LDG.E R2, desc[UR4][R2.64] ;  /* 0x0000000402027981 */ /* 0x000ea2000c1e1900 */
[----:B0-----:R-:W-:-:S06]  /*0d90*/  IMAD.WIDE R4, R13, 0x4, R8 ;  /* 0x000000040d047825 */ /* 0x001fcc00078e0208 */
[----:B------:R-:W3:Y:S01]  /*0da0*/  LDG.E R4, desc[UR4][R4.64] ;  /* 0x0000000404047981 */ /* 0x000ee2000c1e1900 */
[----:B------:R-:W-:Y:S01]  /*0db0*/  IADD3 R12, PT, PT, R12, 0x1, RZ ;  /* 0x000000010c0c7810 */ /* 0x000fe20007ffe0ff */
[----:B------:R-:W-:-:S03]  /*0dc0*/  VIADD R13, R13, 0x20 ;  /* 0x000000200d0d7836 */ /* 0x000fc60000000000 */
[----:B------:R-:W-:Y:S02]  /*0dd0*/  ISETP.NE.AND P0, PT, R12, RZ, PT ;  /* 0x000000ff0c00720c */ /* 0x000fe40003f05270 */
[----:B--2---:R-:W-:-:S06]  /*0de0*/  SHF.L.U32 R11, R2, 0x2, RZ ;  /* 0x00000002020b7819 */ /* 0x004fcc00000006ff */
[----:B------:R-:W3:Y:S02]  /*0df0*/  LDC R11, c[0x3][R11] ;  /* 0x00c000000b0b7b82 */ /* 0x000ee40000000800 */
[----:B---3--:R-:W-:-:S03]  /*0e00*/  IMAD R27, R4, R11, R27 ;  /* 0x0000000b041b7224 */ /* 0x008fc600078e021b */
[----:B------:R-:W-:Y:S05]  /*0e10*/  @P0 BRA `(.L_x_9) ;  /* 0xfffffffc00d40947 */ /* 0x000fea000383ffff */
.L_x_1:
[----:B------:R-:W-:Y:S05]  /*0e20*/  BSYNC.RECONVERGENT B0 ;  /* 0x0000000000007941 */ /* 0x000fea0003800200 */
.L_x_0:
[----:B------:R-:W0:Y:S01]  /*0e30*/  SHFL.DOWN PT, R2, R27, 0x10, 0x1f ;  /* 0x0a001f001b027f89 */ /* 0x000e2200000e0000 */
[----:B------:R-:W-:Y:S02]  /*0e40*/  ISETP.NE.AND P0, PT, R10, RZ, PT ;  /* 0x000000ff0a00720c */ /* 0x000fe40003f05270 */
[----:B0-----:R-:W-:-:S05]  /*0e50*/  IADD3 R2, PT, PT, R2, R27, RZ ;  /* 0x0000001b02027210 */ /* 0x001fca0007ffe0ff */
[----:B------:R-:W0:Y:S02]  /*0e60*/  SHFL.DOWN PT, R3, R2, 0x8, 0x1f ;  /* 0x09001f0002037f89 */ /* 0x000e2400000e0000 */
[----:B0-----:R-:W-:-:S05]  /*0e70*/  IADD3 R3, PT, PT, R2, R3, RZ ;  /* 0x0000000302037210 */ /* 0x001fca0007ffe0ff */
[----:B------:R-:W0:Y:S02]  /*0e80*/  SHFL.DOWN PT, R4, R3, 0x4, 0x1f ;  /* 0x08801f0003047f89 */ /* 0x000e2400000e0000 */
[----:B0-----:R-:W-:-:S05]  /*0e90*/  IMAD.IADD R4, R3, 0x1, R4 ;  /* 0x0000000103047824 */ /* 0x001fca00078e0204 */
[----:B------:R-:W0:Y:S02]  /*0ea0*/  SHFL.DOWN PT, R5, R4, 0x2, 0x1f ;  /* 0x08401f0004057f89 */ /* 0x000e2400000e0000 */
[----:B0-----:R-:W-:-:S05]  /*0eb0*/  IADD3 R5, PT, PT, R4, R5, RZ ;  /* 0x0000000504057210 */ /* 0x001fca0007ffe0ff */
[----:B------:R0:W1:Y:S01]  /*0ec0*/  SHFL.DOWN PT, R6, R5, 0x1, 0x1f ;  /* 0x08201f0005067f89 */ /* 0x00006200000e0000 */
[----:B------:R-:W-:Y:S05]  /*0ed0*/  @P0 EXIT ;  /* 0x000000000000094d */ /* 0x000fea0003800000 */
[----:B------:R-:W2:Y:S01]  /*0ee0*/  LDC.64 R2, c[0x0][0x398] ;  /* 0x0000e600ff027b82 */ /* 0x000ea20000000a00 */
[----:B01----:R-:W-:Y:S01]  /*0ef0*/  IADD3 R5, PT, PT, R5, R6, RZ ;  /* 0x0000000605057210 */ /* 0x003fe20007ffe0ff */
[----:B--2---:R-:W-:-:S05]  /*0f00*/  IMAD.WIDE R2, R0, 0x4, R2 ;  /* 0x0000000400027825 */ /* 0x004fca00078e0202 */
[----:B------:R-:W-:Y:S01]  /*0f10*/  STG.E desc[UR4][R2.64], R5 ;  /* 0x0000000502007986 */ /* 0x000fe2000c101904 */
[----:B------:R-:W-:Y:S05]  /*0f20*/  EXIT ;  /* 0x000000000000794d */ /* 0x000fea0003800000 */
.L_x_10:
[----:B------:R-:W-:-:S00]  /*0f30*/  BRA `(.L_x_10) ;  /* 0xfffffffc00fc7947 */ /* 0x000fc0000383ffff */
[----:B------:R-:W-:-:S00]  /*0f40*/  NOP ;  /* 0x0000000000007918 */ /* 0x000fc00000000000 */
        /* <DEDUP_REMOVED lines=11> */
.L_x_11:


//--------------------- .nv.shared.reserved.0     --------------------------
	.section	.nv.shared.reserved.0,"aw",@nobits
	.weak		__nv_reservedSMEM_offset_0_alias
	.size		__nv_reservedSMEM_offset_0_alias, 0, 64
	.other		__nv_reservedSMEM_offset_0_alias,@"STO_CUDA_RESERVED_SHARED STV_DEFAULT"
__nv_reservedSMEM_offset_0_alias:
	.zero		0
	.zero		64


//--------------------- .nv.constant0._Z15sparseMatVecMulPiS_S_S_ --------------------------
	.section	.nv.constant0._Z15sparseMatVecMulPiS_S_S_,"a",@progbits
	.sectionflags	@""
	.align	4
.nv.constant0._Z15sparseMatVecMulPiS_S_S_:
	.zero		928


//--------------------- SYMBOLS --------------------------

	.type		.nv.reservedSmem.offset0,@object
	.size		.nv.reservedSmem.offset0,0x4
